//
// Generated by NVIDIA NVVM Compiler
//
// Compiler Build ID: CL-36424714
// Cuda compilation tools, release 13.0, V13.0.88
// Based on NVVM 20.0.0
//

.version 9.0
.target sm_100
.address_size 64

	// .globl	_Z6kernelPiS_S_

.visible .entry _Z6kernelPiS_S_(
	.param .u64 .ptr .align 1 _Z6kernelPiS_S__param_0,
	.param .u64 .ptr .align 1 _Z6kernelPiS_S__param_1,
	.param .u64 .ptr .align 1 _Z6kernelPiS_S__param_2
)
{
	.reg .b32 	%r<8>;
	.reg .b64 	%rd<11>;

	ld.param.u64 	%rd1, [_Z6kernelPiS_S__param_0];
	ld.param.u64 	%rd2, [_Z6kernelPiS_S__param_1];
	ld.param.u64 	%rd3, [_Z6kernelPiS_S__param_2];
	cvta.to.global.u64 	%rd4, %rd3;
	cvta.to.global.u64 	%rd5, %rd2;
	cvta.to.global.u64 	%rd6, %rd1;
	mov.u32 	%r1, %ntid.x;
	mov.u32 	%r2, %ctaid.x;
	mov.u32 	%r3, %tid.x;
	mad.lo.s32 	%r4, %r1, %r2, %r3;
	mul.wide.s32 	%rd7, %r4, 4;
	add.s64 	%rd8, %rd6, %rd7;
	ld.global.u32 	%r5, [%rd8];
	add.s64 	%rd9, %rd5, %rd7;
	ld.global.u32 	%r6, [%rd9];
	add.s32 	%r7, %r6, %r5;
	add.s64 	%rd10, %rd4, %rd7;
	st.global.u32 	[%rd10], %r7;
	ret;

}


// ===== COMPILED SASS (sm_100) =====

	.target	sm_100

	.elftype	@"ET_EXEC"


//--------------------- .note.nv.tkinfo           --------------------------
	.section	.note.nv.tkinfo,"",@"SHT_NOTE"
	.sectionflags	@"SHF_NOTE_NV_TKINFO"
	.tkinfo
        /*0018*/ 	.word	0x00000002
        /*0030*/ 	.string	""
        /*0030*/ 	.string	"ptxas"
        /*0030*/ 	.string	"Cuda compilation tools, release 13.0, V13.0.88"
        /*0030*/ 	.string	"Build cuda_13.0.r13.0/compiler.36424714_0"
        /*0030*/ 	.string	"-arch sm_100 -m 64 "



//--------------------- .note.nv.cuinfo           --------------------------
	.section	.note.nv.cuinfo,"",@"SHT_NOTE"
	.sectionflags	@"SHF_NOTE_NV_CUINFO"
        /*0018*/ 	.short	0x0002
        /*001a*/ 	.short	0x0064
        /*001c*/ 	.short	0x0082
	.zero		2


//--------------------- .nv.info                  --------------------------
	.section	.nv.info,"",@"SHT_CUDA_INFO"
	.align	4


	//----- nvinfo : EIATTR_REGCOUNT
	.align		4
        /*0000*/ 	.byte	0x04, 0x2f
        /*0002*/ 	.short	(.L_1 - .L_0)
	.align		4
.L_0:
        /*0004*/ 	.word	index@(_Z6kernelPiS_S_)
        /*0008*/ 	.word	0x0000000c


	//----- nvinfo : EIATTR_FRAME_SIZE
	.align		4
.L_1:
        /*000c*/ 	.byte	0x04, 0x11
        /*000e*/ 	.short	(.L_3 - .L_2)
	.align		4
.L_2:
        /*0010*/ 	.word	index@(_Z6kernelPiS_S_)
        /*0014*/ 	.word	0x00000000


	//----- nvinfo : EIATTR_MIN_STACK_SIZE
	.align		4
.L_3:
        /*0018*/ 	.byte	0x04, 0x12
        /*001a*/ 	.short	(.L_5 - .L_4)
	.align		4
.L_4:
        /*001c*/ 	.word	index@(_Z6kernelPiS_S_)
        /*0020*/ 	.word	0x00000000
.L_5:


//--------------------- .nv.compat                --------------------------
	.section	.nv.compat,"",@"SHT_CUDA_COMPAT_INFO"
	.align	4
        /*0000*/ 	.byte	0x02, 0x09, 0x00, 0x00, 0x02, 0x02, 0x01, 0x00, 0x02, 0x05, 0x05, 0x00, 0x03, 0x07, 0x01, 0x01
        /*0010*/ 	.byte	0x02, 0x03, 0x00, 0x00, 0x02, 0x06, 0x01, 0x00, 0x04, 0x0b, 0x08, 0x00, 0x09, 0x00, 0x00, 0x00
        /*0020*/ 	.byte	0x00, 0x00, 0x00, 0x00


//--------------------- .nv.info._Z6kernelPiS_S_  --------------------------
	.section	.nv.info._Z6kernelPiS_S_,"",@"SHT_CUDA_INFO"
	.sectionflags	@""
	.align	4


	//----- nvinfo : EIATTR_CUDA_API_VERSION
	.align		4
        /*0000*/ 	.byte	0x04, 0x37
        /*0002*/ 	.short	(.L_7 - .L_6)
.L_6:
        /*0004*/ 	.word	0x00000082


	//----- nvinfo : EIATTR_KPARAM_INFO
	.align		4
.L_7:
        /*0008*/ 	.byte	0x04, 0x17
        /*000a*/ 	.short	(.L_9 - .L_8)
.L_8:
        /*000c*/ 	.word	0x00000000
        /*0010*/ 	.short	0x0002
        /*0012*/ 	.short	0x0010
        /*0014*/ 	.byte	0x00, 0xf5, 0x21, 0x00


	//----- nvinfo : EIATTR_KPARAM_INFO
	.align		4
.L_9:
        /*0018*/ 	.byte	0x04, 0x17
        /*001a*/ 	.short	(.L_11 - .L_10)
.L_10:
        /*001c*/ 	.word	0x00000000
        /*0020*/ 	.short	0x0001
        /*0022*/ 	.short	0x0008
        /*0024*/ 	.byte	0x00, 0xf5, 0x21, 0x00


	//----- nvinfo : EIATTR_KPARAM_INFO
	.align		4
.L_11:
        /*0028*/ 	.byte	0x04, 0x17
        /*002a*/ 	.short	(.L_13 - .L_12)
.L_12:
        /*002c*/ 	.word	0x00000000
        /*0030*/ 	.short	0x0000
        /*0032*/ 	.short	0x0000
        /*0034*/ 	.byte	0x00, 0xf5, 0x21, 0x00


	//----- nvinfo : EIATTR_SPARSE_MMA_MASK
	.align		4
.L_13:
        /*0038*/ 	.byte	0x03, 0x50
        /*003a*/ 	.short	0x0000


	//----- nvinfo : EIATTR_MAXREG_COUNT
	.align		4
        /*003c*/ 	.byte	0x03, 0x1b
        /*003e*/ 	.short	0x00ff


	//----- nvinfo : EIATTR_MERCURY_ISA_VERSION
	.align		4
        /*0040*/ 	.byte	0x03, 0x5f
        /*0042*/ 	.short	0x0101


	//----- nvinfo : EIATTR_VRC_CTA_INIT_COUNT
	.align		4
        /*0044*/ 	.byte	0x02, 0x4a
	.zero		1
	.zero		1


	//----- nvinfo : EIATTR_EXIT_INSTR_OFFSETS
	.align		4
        /*0048*/ 	.byte	0x04, 0x1c
        /*004a*/ 	.short	(.L_15 - .L_14)


	//   ....[0]....
.L_14:
        /*004c*/ 	.word	0x00000100


	//----- nvinfo : EIATTR_CBANK_PARAM_SIZE
	.align		4
.L_15:
        /*0050*/ 	.byte	0x03, 0x19
        /*0052*/ 	.short	0x0018


	//----- nvinfo : EIATTR_PARAM_CBANK
	.align		4
        /*0054*/ 	.byte	0x04, 0x0a
        /*0056*/ 	.short	(.L_17 - .L_16)
	.align		4
.L_16:
        /*0058*/ 	.word	index@(.nv.constant0._Z6kernelPiS_S_)
        /*005c*/ 	.short	0x0380
        /*005e*/ 	.short	0x0018


	//----- nvinfo : EIATTR_SW_WAR
	.align		4
.L_17:
        /*0060*/ 	.byte	0x04, 0x36
        /*0062*/ 	.short	(.L_19 - .L_18)
.L_18:
        /*0064*/ 	.word	0x00000008
.L_19:


//--------------------- .nv.callgraph             --------------------------
	.section	.nv.callgraph,"",@"SHT_CUDA_CALLGRAPH"
	.align	4
	.sectionentsize	8
	.align		4
        /*0000*/ 	.word	0x00000000
	.align		4
        /*0004*/ 	.word	0xffffffff
	.align		4
        /*0008*/ 	.word	0x00000000
	.align		4
        /*000c*/ 	.word	0xfffffffe
	.align		4
        /*0010*/ 	.word	0x00000000
	.align		4
        /*0014*/ 	.word	0xfffffffd
	.align		4
        /*0018*/ 	.word	0x00000000
	.align		4
        /*001c*/ 	.word	0xfffffffc


//--------------------- .text._Z6kernelPiS_S_     --------------------------
	.section	.text._Z6kernelPiS_S_,"ax",@progbits
	.align	128
        .global         _Z6kernelPiS_S_
        .type           _Z6kernelPiS_S_,@function
        .size           _Z6kernelPiS_S_,(.L_x_1 - _Z6kernelPiS_S_)
        .other          _Z6kernelPiS_S_,@"STO_CUDA_ENTRY STV_DEFAULT"
_Z6kernelPiS_S_:
.text._Z6kernelPiS_S_:
[----:B------:R-:W-:Y:S01]  /*0000*/  LDC R1, c[0x0][0x37c] ;  /* 0x0000df00ff017b82 */ /* 0x000fe20000000800 */
[----:B------:R-:W0:Y:S07]  /*0010*/  S2R R9, SR_CTAID.X ;  /* 0x0000000000097919 */ /* 0x000e2e0000002500 */
[----:B------:R-:W1:Y:S01]  /*0020*/  LDC.64 R2, c[0x0][0x380] ;  /* 0x0000e000ff027b82 */ /* 0x000e620000000a00 */
[----:B------:R-:W0:Y:S01]  /*0030*/  LDCU UR6, c[0x0][0x360] ;  /* 0x00006c00ff0677ac */ /* 0x000e220008000800 */
[----:B------:R-:W0:Y:S01]  /*0040*/  S2R R0, SR_TID.X ;  /* 0x0000000000007919 */ /* 0x000e220000002100 */
[----:B------:R-:W2:Y:S05]  /*0050*/  LDCU.64 UR4, c[0x0][0x358] ;  /* 0x00006b00ff0477ac */ /* 0x000eaa0008000a00 */
[----:B------:R-:W3:Y:S08]  /*0060*/  LDC.64 R4, c[0x0][0x388] ;  /* 0x0000e200ff047b82 */ /* 0x000ef00000000a00 */
[----:B------:R-:W4:Y:S01]  /*0070*/  LDC.64 R6, c[0x0][0x390] ;  /* 0x0000e400ff067b82 */ /* 0x000f220000000a00 */
[----:B0-----:R-:W-:-:S04]  /*0080*/  IMAD R9, R9, UR6, R0 ;  /* 0x0000000609097c24 */ /* 0x001fc8000f8e0200 */
[----:B-1----:R-:W-:-:S04]  /*0090*/  IMAD.WIDE R2, R9, 0x4, R2 ;  /* 0x0000000409027825 */ /* 0x002fc800078e0202 */
[C---:B---3--:R-:W-:Y:S02]  /*00a0*/  IMAD.WIDE R4, R9.reuse, 0x4, R4 ;  /* 0x0000000409047825 */ /* 0x048fe400078e0204 */
[----:B--2---:R-:W2:Y:S04]  /*00b0*/  LDG.E R2, desc[UR4][R2.64] ;  /* 0x0000000402027981 */ /* 0x004ea8000c1e1900 */
[----:B------:R-:W2:Y:S01]  /*00c0*/  LDG.E R5, desc[UR4][R4.64] ;  /* 0x0000000404057981 */ /* 0x000ea2000c1e1900 */
[----:B----4-:R-:W-:Y:S01]  /*00d0*/  IMAD.WIDE R6, R9, 0x4, R6 ;  /* 0x0000000409067825 */ /* 0x010fe200078e0206 */
[----:B--2---:R-:W-:-:S05]  /*00e0*/  IADD3 R9, PT, PT, R2, R5, RZ ;  /* 0x0000000502097210 */ /* 0x004fca0007ffe0ff */
[----:B------:R-:W-:Y:S01]  /*00f0*/  STG.E desc[UR4][R6.64], R9 ;  /* 0x0000000906007986 */ /* 0x000fe2000c101904 */
[----:B------:R-:W-:Y:S05]  /*0100*/  EXIT ;  /* 0x000000000000794d */ /* 0x000fea0003800000 */
.L_x_0:
[----:B------:R-:W-:-:S00]  /*0110*/  BRA `(.L_x_0) ;  /* 0xfffffffc00fc7947 */ /* 0x000fc0000383ffff */
[----:B------:R-:W-:-:S00]  /*0120*/  NOP ;  /* 0x0000000000007918 */ /* 0x000fc00000000000 */
        /* <DEDUP_REMOVED lines=13> */
.L_x_1:


//--------------------- .nv.shared.reserved.0     --------------------------
	.section	.nv.shared.reserved.0,"aw",@nobits
	.weak		__nv_reservedSMEM_offset_0_alias
	.size		__nv_reservedSMEM_offset_0_alias, 0, 64
	.other		__nv_reservedSMEM_offset_0_alias,@"STO_CUDA_RESERVED_SHARED STV_DEFAULT"
__nv_reservedSMEM_offset_0_alias:
	.zero		0
	.zero		64


//--------------------- .nv.constant0._Z6kernelPiS_S_ --------------------------
	.section	.nv.constant0._Z6kernelPiS_S_,"a",@progbits
	.sectionflags	@""
	.align	4
.nv.constant0._Z6kernelPiS_S_:
	.zero		920


//--------------------- SYMBOLS --------------------------

	.type		.nv.reservedSmem.offset0,@object
	.size		.nv.reservedSmem.offset0,0x4
